//
// Generated by NVIDIA NVVM Compiler
//
// Compiler Build ID: CL-36424714
// Cuda compilation tools, release 13.0, V13.0.88
// Based on NVVM 20.0.0
//

.version 9.0
.target sm_100
.address_size 64

	// .globl	_Z11calc_constsPfPd

.visible .entry _Z11calc_constsPfPd(
	.param .u64 .ptr .align 1 _Z11calc_constsPfPd_param_0,
	.param .u64 .ptr .align 1 _Z11calc_constsPfPd_param_1
)
{
	.reg .pred 	%p<6>;
	.reg .b32 	%r<7>;
	.reg .b32 	%f<18>;
	.reg .b64 	%rd<6>;
	.reg .b64 	%fd<18>;

	ld.param.u64 	%rd3, [_Z11calc_constsPfPd_param_0];
	ld.param.u64 	%rd4, [_Z11calc_constsPfPd_param_1];
	cvta.to.global.u64 	%rd1, %rd4;
	cvta.to.global.u64 	%rd2, %rd3;
	mov.u32 	%r1, %tid.x;
	mov.u32 	%r2, %ctaid.x;
	mov.u32 	%r3, %ntid.x;
	mul.lo.s32 	%r4, %r3, %r2;
	neg.s32 	%r5, %r4;
	setp.ne.s32 	%p1, %r1, %r5;
	@%p1 bra 	$L__BB0_10;
	mov.b32 	%r6, 872415232;
	st.global.u32 	[%rd2], %r6;
	mov.b64 	%rd5, 4372995238176751616;
	st.global.u64 	[%rd1], %rd5;
	mov.f32 	%f15, 0f40000000;
	mov.f32 	%f14, 0f3F800000;
$L__BB0_2:
	add.f32 	%f14, %f14, %f14;
	add.f32 	%f15, %f15, %f15;
	abs.f32 	%f11, %f15;
	setp.neu.f32 	%p2, %f11, 0f7F800000;
	@%p2 bra 	$L__BB0_2;
	mov.f64 	%fd15, 0d4000000000000000;
	mov.f64 	%fd14, 0d3FF0000000000000;
$L__BB0_4:
	add.f64 	%fd14, %fd14, %fd14;
	add.f64 	%fd15, %fd15, %fd15;
	abs.f64 	%fd11, %fd15;
	setp.neu.f64 	%p3, %fd11, 0d7FF0000000000000;
	@%p3 bra 	$L__BB0_4;
	st.global.f64 	[%rd1+16], %fd14;
	st.global.f32 	[%rd2+8], %f14;
	mov.f32 	%f17, 0f3F800000;
	mov.f32 	%f16, 0f40000000;
$L__BB0_6:
	mul.f32 	%f16, %f16, 0f3F000000;
	mul.f32 	%f17, %f17, 0f3F000000;
	setp.neu.f32 	%p4, %f17, 0f00000000;
	@%p4 bra 	$L__BB0_6;
	mov.f64 	%fd17, 0d3FF0000000000000;
	mov.f64 	%fd16, 0d4000000000000000;
$L__BB0_8:
	mul.f64 	%fd16, %fd16, 0d3FE0000000000000;
	mul.f64 	%fd17, %fd17, 0d3FE0000000000000;
	setp.neu.f64 	%p5, %fd17, 0d0000000000000000;
	@%p5 bra 	$L__BB0_8;
	st.global.f64 	[%rd1+8], %fd16;
	st.global.f32 	[%rd2+4], %f16;
$L__BB0_10:
	ret;

}


// ===== COMPILED SASS (sm_100) =====

	.target	sm_100

	.elftype	@"ET_EXEC"


//--------------------- .note.nv.tkinfo           --------------------------
	.section	.note.nv.tkinfo,"",@"SHT_NOTE"
	.sectionflags	@"SHF_NOTE_NV_TKINFO"
	.tkinfo
        /*0018*/ 	.word	0x00000002
        /*0030*/ 	.string	""
        /*0030*/ 	.string	"ptxas"
        /*0030*/ 	.string	"Cuda compilation tools, release 13.0, V13.0.88"
        /*0030*/ 	.string	"Build cuda_13.0.r13.0/compiler.36424714_0"
        /*0030*/ 	.string	"-arch sm_100 -m 64 "



//--------------------- .note.nv.cuinfo           --------------------------
	.section	.note.nv.cuinfo,"",@"SHT_NOTE"
	.sectionflags	@"SHF_NOTE_NV_CUINFO"
        /*0018*/ 	.short	0x0002
        /*001a*/ 	.short	0x0064
        /*001c*/ 	.short	0x0082
	.zero		2


//--------------------- .nv.info                  --------------------------
	.section	.nv.info,"",@"SHT_CUDA_INFO"
	.align	4


	//----- nvinfo : EIATTR_REGCOUNT
	.align		4
        /*0000*/ 	.byte	0x04, 0x2f
        /*0002*/ 	.short	(.L_1 - .L_0)
	.align		4
.L_0:
        /*0004*/ 	.word	index@(_Z11calc_constsPfPd)
        /*0008*/ 	.word	0x0000000e


	//----- nvinfo : EIATTR_FRAME_SIZE
	.align		4
.L_1:
        /*000c*/ 	.byte	0x04, 0x11
        /*000e*/ 	.short	(.L_3 - .L_2)
	.align		4
.L_2:
        /*0010*/ 	.word	index@(_Z11calc_constsPfPd)
        /*0014*/ 	.word	0x00000000


	//----- nvinfo : EIATTR_MIN_STACK_SIZE
	.align		4
.L_3:
        /*0018*/ 	.byte	0x04, 0x12
        /*001a*/ 	.short	(.L_5 - .L_4)
	.align		4
.L_4:
        /*001c*/ 	.word	index@(_Z11calc_constsPfPd)
        /*0020*/ 	.word	0x00000000
.L_5:


//--------------------- .nv.compat                --------------------------
	.section	.nv.compat,"",@"SHT_CUDA_COMPAT_INFO"
	.align	4
        /*0000*/ 	.byte	0x02, 0x09, 0x00, 0x00, 0x02, 0x02, 0x01, 0x00, 0x02, 0x05, 0x05, 0x00, 0x03, 0x07, 0x01, 0x01
        /*0010*/ 	.byte	0x02, 0x03, 0x00, 0x00, 0x02, 0x06, 0x01, 0x00, 0x04, 0x0b, 0x08, 0x00, 0x01, 0x00, 0x00, 0x00
        /*0020*/ 	.byte	0x00, 0x00, 0x00, 0x00


//--------------------- .nv.info._Z11calc_constsPfPd --------------------------
	.section	.nv.info._Z11calc_constsPfPd,"",@"SHT_CUDA_INFO"
	.sectionflags	@""
	.align	4


	//----- nvinfo : EIATTR_CUDA_API_VERSION
	.align		4
        /*0000*/ 	.byte	0x04, 0x37
        /*0002*/ 	.short	(.L_7 - .L_6)
.L_6:
        /*0004*/ 	.word	0x00000082


	//----- nvinfo : EIATTR_KPARAM_INFO
	.align		4
.L_7:
        /*0008*/ 	.byte	0x04, 0x17
        /*000a*/ 	.short	(.L_9 - .L_8)
.L_8:
        /*000c*/ 	.word	0x00000000
        /*0010*/ 	.short	0x0001
        /*0012*/ 	.short	0x0008
        /*0014*/ 	.byte	0x00, 0xf5, 0x21, 0x00


	//----- nvinfo : EIATTR_KPARAM_INFO
	.align		4
.L_9:
        /*0018*/ 	.byte	0x04, 0x17
        /*001a*/ 	.short	(.L_11 - .L_10)
.L_10:
        /*001c*/ 	.word	0x00000000
        /*0020*/ 	.short	0x0000
        /*0022*/ 	.short	0x0000
        /*0024*/ 	.byte	0x00, 0xf5, 0x21, 0x00


	//----- nvinfo : EIATTR_SPARSE_MMA_MASK
	.align		4
.L_11:
        /*0028*/ 	.byte	0x03, 0x50
        /*002a*/ 	.short	0x0000


	//----- nvinfo : EIATTR_MAXREG_COUNT
	.align		4
        /*002c*/ 	.byte	0x03, 0x1b
        /*002e*/ 	.short	0x00ff


	//----- nvinfo : EIATTR_MERCURY_ISA_VERSION
	.align		4
        /*0030*/ 	.byte	0x03, 0x5f
        /*0032*/ 	.short	0x0101


	//----- nvinfo : EIATTR_VRC_CTA_INIT_COUNT
	.align		4
        /*0034*/ 	.byte	0x02, 0x4a
	.zero		1
	.zero		1


	//----- nvinfo : EIATTR_EXIT_INSTR_OFFSETS
	.align		4
        /*0038*/ 	.byte	0x04, 0x1c
        /*003a*/ 	.short	(.L_13 - .L_12)


	//   ....[0]....
.L_12:
        /*003c*/ 	.word	0x00000070


	//   ....[1]....
        /*0040*/ 	.word	0x00000300


	//----- nvinfo : EIATTR_CBANK_PARAM_SIZE
	.align		4
.L_13:
        /*0044*/ 	.byte	0x03, 0x19
        /*0046*/ 	.short	0x0010


	//----- nvinfo : EIATTR_PARAM_CBANK
	.align		4
        /*0048*/ 	.byte	0x04, 0x0a
        /*004a*/ 	.short	(.L_15 - .L_14)
	.align		4
.L_14:
        /*004c*/ 	.word	index@(.nv.constant0._Z11calc_constsPfPd)
        /*0050*/ 	.short	0x0380
        /*0052*/ 	.short	0x0010


	//----- nvinfo : EIATTR_SW_WAR
	.align		4
.L_15:
        /*0054*/ 	.byte	0x04, 0x36
        /*0056*/ 	.short	(.L_17 - .L_16)
.L_16:
        /*0058*/ 	.word	0x00000008
.L_17:


//--------------------- .nv.callgraph             --------------------------
	.section	.nv.callgraph,"",@"SHT_CUDA_CALLGRAPH"
	.align	4
	.sectionentsize	8
	.align		4
        /*0000*/ 	.word	0x00000000
	.align		4
        /*0004*/ 	.word	0xffffffff
	.align		4
        /*0008*/ 	.word	0x00000000
	.align		4
        /*000c*/ 	.word	0xfffffffe
	.align		4
        /*0010*/ 	.word	0x00000000
	.align		4
        /*0014*/ 	.word	0xfffffffd
	.align		4
        /*0018*/ 	.word	0x00000000
	.align		4
        /*001c*/ 	.word	0xfffffffc


//--------------------- .text._Z11calc_constsPfPd --------------------------
	.section	.text._Z11calc_constsPfPd,"ax",@progbits
	.align	128
        .global         _Z11calc_constsPfPd
        .type           _Z11calc_constsPfPd,@function
        .size           _Z11calc_constsPfPd,(.L_x_5 - _Z11calc_constsPfPd)
        .other          _Z11calc_constsPfPd,@"STO_CUDA_ENTRY STV_DEFAULT"
_Z11calc_constsPfPd:
.text._Z11calc_constsPfPd:
[----:B------:R-:W-:Y:S08]  /*0000*/  LDC R1, c[0x0][0x37c] ;  /* 0x0000df00ff017b82 */ /* 0x000ff00000000800 */
[----:B------:R-:W0:Y:S01]  /*0010*/  S2UR UR4, SR_CTAID.X ;  /* 0x00000000000479c3 */ /* 0x000e220000002500 */
[----:B------:R-:W1:Y:S01]  /*0020*/  S2R R0, SR_TID.X ;  /* 0x0000000000007919 */ /* 0x000e620000002100 */
[----:B------:R-:W2:Y:S01]  /*0030*/  LDCU UR5, c[0x0][0x360] ;  /* 0x00006c00ff0577ac */ /* 0x000ea20008000800 */
[----:B0-----:R-:W-:-:S04]  /*0040*/  UIADD3 UR4, UPT, UPT, URZ, -UR4, URZ ;  /* 0x80000004ff047290 */ /* 0x001fc8000fffe0ff */
[----:B--2---:R-:W-:-:S06]  /*0050*/  UIMAD UR5, UR4, UR5, URZ ;  /* 0x00000005040572a4 */ /* 0x004fcc000f8e02ff */
[----:B-1----:R-:W-:-:S13]  /*0060*/  ISETP.NE.AND P0, PT, R0, UR5, PT ;  /* 0x0000000500007c0c */ /* 0x002fda000bf05270 */
[----:B------:R-:W-:Y:S05]  /*0070*/  @P0 EXIT ;  /* 0x000000000000094d */ /* 0x000fea0003800000 */
[----:B------:R-:W0:Y:S01]  /*0080*/  LDC.64 R2, c[0x0][0x380] ;  /* 0x0000e000ff027b82 */ /* 0x000e220000000a00 */
[----:B------:R-:W0:Y:S01]  /*0090*/  LDCU.64 UR4, c[0x0][0x358] ;  /* 0x00006b00ff0477ac */ /* 0x000e220008000a00 */
[----:B------:R-:W-:Y:S01]  /*00a0*/  HFMA2 R11, -RZ, RZ, 0.25, 0 ;  /* 0x34000000ff0b7431 */ /* 0x000fe200000001ff */
[----:B------:R-:W-:Y:S01]  /*00b0*/  MOV R6, 0x0 ;  /* 0x0000000000067802 */ /* 0x000fe20000000f00 */
[----:B------:R-:W-:Y:S02]  /*00c0*/  IMAD.MOV.U32 R7, RZ, RZ, 0x3cb00000 ;  /* 0x3cb00000ff077424 */ /* 0x000fe400078e00ff */
[----:B------:R-:W-:Y:S02]  /*00d0*/  HFMA2 R0, -RZ, RZ, 2, 0 ;  /* 0x40000000ff007431 */ /* 0x000fe400000001ff */
[----:B------:R-:W-:Y:S01]  /*00e0*/  IMAD.MOV.U32 R9, RZ, RZ, 0x3f800000 ;  /* 0x3f800000ff097424 */ /* 0x000fe200078e00ff */
[----:B------:R-:W1:Y:S01]  /*00f0*/  LDC.64 R4, c[0x0][0x388] ;  /* 0x0000e200ff047b82 */ /* 0x000e620000000a00 */
[----:B0-----:R0:W-:Y:S04]  /*0100*/  STG.E desc[UR4][R2.64], R11 ;  /* 0x0000000b02007986 */ /* 0x0011e8000c101904 */
[----:B-1----:R0:W-:Y:S02]  /*0110*/  STG.E.64 desc[UR4][R4.64], R6 ;  /* 0x0000000604007986 */ /* 0x0021e4000c101b04 */
.L_x_0:
[----:B------:R-:W-:Y:S01]  /*0120*/  FADD R0, R0, R0 ;  /* 0x0000000000007221 */ /* 0x000fe20000000000 */
[----:B------:R-:W-:-:S04]  /*0130*/  FADD R9, R9, R9 ;  /* 0x0000000909097221 */ /* 0x000fc80000000000 */
[----:B------:R-:W-:-:S13]  /*0140*/  FSETP.NEU.AND P0, PT, |R0|, +INF , PT ;  /* 0x7f8000000000780b */ /* 0x000fda0003f0d200 */
[----:B------:R-:W-:Y:S05]  /*0150*/  @P0 BRA `(.L_x_0) ;  /* 0xfffffffc00f00947 */ /* 0x000fea000383ffff */
[----:B0-----:R-:W-:Y:S01]  /*0160*/  HFMA2 R6, -RZ, RZ, 0, 0 ;  /* 0x00000000ff067431 */ /* 0x001fe200000001ff */
[----:B------:R-:W-:Y:S01]  /*0170*/  MOV R10, 0x0 ;  /* 0x00000000000a7802 */ /* 0x000fe20000000f00 */
[----:B------:R-:W-:Y:S02]  /*0180*/  IMAD.MOV.U32 R11, RZ, RZ, 0x40000000 ;  /* 0x40000000ff0b7424 */ /* 0x000fe400078e00ff */
[----:B------:R-:W-:-:S07]  /*0190*/  IMAD.MOV.U32 R7, RZ, RZ, 0x3ff00000 ;  /* 0x3ff00000ff077424 */ /* 0x000fce00078e00ff */
.L_x_1:
[----:B------:R-:W-:Y:S02]  /*01a0*/  DADD R10, R10, R10 ;  /* 0x000000000a0a7229 */ /* 0x000fe4000000000a */
[----:B------:R-:W-:-:S06]  /*01b0*/  DADD R6, R6, R6 ;  /* 0x0000000006067229 */ /* 0x000fcc0000000006 */
[----:B------:R-:W-:-:S14]  /*01c0*/  DSETP.NEU.AND P0, PT, |R10|, +INF , PT ;  /* 0x7ff000000a00742a */ /* 0x000fdc0003f0d200 */
[----:B------:R-:W-:Y:S05]  /*01d0*/  @P0 BRA `(.L_x_1) ;  /* 0xfffffffc00f00947 */ /* 0x000fea000383ffff */
[----:B------:R0:W-:Y:S01]  /*01e0*/  STG.E.64 desc[UR4][R4.64+0x10], R6 ;  /* 0x0000100604007986 */ /* 0x0001e2000c101b04 */
[----:B------:R-:W-:Y:S01]  /*01f0*/  MOV R0, 0x3f800000 ;  /* 0x3f80000000007802 */ /* 0x000fe20000000f00 */
[----:B------:R-:W-:Y:S02]  /*0200*/  IMAD.MOV.U32 R11, RZ, RZ, 0x40000000 ;  /* 0x40000000ff0b7424 */ /* 0x000fe400078e00ff */
[----:B------:R0:W-:Y:S05]  /*0210*/  STG.E desc[UR4][R2.64+0x8], R9 ;  /* 0x0000080902007986 */ /* 0x0001ea000c101904 */
.L_x_2:
[----:B------:R-:W-:Y:S01]  /*0220*/  FMUL R0, R0, 0.5 ;  /* 0x3f00000000007820 */ /* 0x000fe20000400000 */
[----:B------:R-:W-:-:S04]  /*0230*/  FMUL R11, R11, 0.5 ;  /* 0x3f0000000b0b7820 */ /* 0x000fc80000400000 */
[----:B------:R-:W-:-:S13]  /*0240*/  FSETP.NEU.AND P0, PT, R0, RZ, PT ;  /* 0x000000ff0000720b */ /* 0x000fda0003f0d000 */
[----:B------:R-:W-:Y:S05]  /*0250*/  @P0 BRA `(.L_x_2) ;  /* 0xfffffffc00f00947 */ /* 0x000fea000383ffff */
[----:B0-----:R-:W-:Y:S01]  /*0260*/  HFMA2 R6, -RZ, RZ, 0, 0 ;  /* 0x00000000ff067431 */ /* 0x001fe200000001ff */
[----:B------:R-:W-:Y:S01]  /*0270*/  MOV R8, 0x0 ;  /* 0x0000000000087802 */ /* 0x000fe20000000f00 */
[----:B------:R-:W-:Y:S02]  /*0280*/  IMAD.MOV.U32 R9, RZ, RZ, 0x3ff00000 ;  /* 0x3ff00000ff097424 */ /* 0x000fe400078e00ff */
[----:B------:R-:W-:-:S07]  /*0290*/  IMAD.MOV.U32 R7, RZ, RZ, 0x40000000 ;  /* 0x40000000ff077424 */ /* 0x000fce00078e00ff */
.L_x_3:
[----:B------:R-:W-:Y:S02]  /*02a0*/  DMUL R8, R8, 0.5 ;  /* 0x3fe0000008087828 */ /* 0x000fe40000000000 */
[----:B------:R-:W-:-:S06]  /*02b0*/  DMUL R6, R6, 0.5 ;  /* 0x3fe0000006067828 */ /* 0x000fcc0000000000 */
[----:B------:R-:W-:-:S14]  /*02c0*/  DSETP.NEU.AND P0, PT, R8, RZ, PT ;  /* 0x000000ff0800722a */ /* 0x000fdc0003f0d000 */
[----:B------:R-:W-:Y:S05]  /*02d0*/  @P0 BRA `(.L_x_3) ;  /* 0xfffffffc00f00947 */ /* 0x000fea000383ffff */
[----:B------:R-:W-:Y:S04]  /*02e0*/  STG.E.64 desc[UR4][R4.64+0x8], R6 ;  /* 0x0000080604007986 */ /* 0x000fe8000c101b04 */
[----:B------:R-:W-:Y:S01]  /*02f0*/  STG.E desc[UR4][R2.64+0x4], R11 ;  /* 0x0000040b02007986 */ /* 0x000fe2000c101904 */
[----:B------:R-:W-:Y:S05]  /*0300*/  EXIT ;  /* 0x000000000000794d */ /* 0x000fea0003800000 */
.L_x_4:
[----:B------:R-:W-:-:S00]  /*0310*/  BRA `(.L_x_4) ;  /* 0xfffffffc00fc7947 */ /* 0x000fc0000383ffff */
[----:B------:R-:W-:-:S00]  /*0320*/  NOP ;  /* 0x0000000000007918 */ /* 0x000fc00000000000 */
        /* <DEDUP_REMOVED lines=13> */
.L_x_5:


//--------------------- .nv.shared.reserved.0     --------------------------
	.section	.nv.shared.reserved.0,"aw",@nobits
	.weak		__nv_reservedSMEM_offset_0_alias
	.size		__nv_reservedSMEM_offset_0_alias, 0, 64
	.other		__nv_reservedSMEM_offset_0_alias,@"STO_CUDA_RESERVED_SHARED STV_DEFAULT"
__nv_reservedSMEM_offset_0_alias:
	.zero		0
	.zero		64


//--------------------- .nv.constant0._Z11calc_constsPfPd --------------------------
	.section	.nv.constant0._Z11calc_constsPfPd,"a",@progbits
	.sectionflags	@""
	.align	4
.nv.constant0._Z11calc_constsPfPd:
	.zero		912


//--------------------- SYMBOLS --------------------------

	.type		.nv.reservedSmem.offset0,@object
	.size		.nv.reservedSmem.offset0,0x4
